//
// Generated by NVIDIA NVVM Compiler
//
// Compiler Build ID: CL-36424714
// Cuda compilation tools, release 13.0, V13.0.88
// Based on NVVM 20.0.0
//

.version 9.0
.target sm_100
.address_size 64

	// .globl	_Z10gemmKerneliiiPfS_S_
.global .align 4 .u32 errorflag;
// _ZZ10gemmKerneliiiPfS_S_E9leftSub_s has been demoted
// _ZZ10gemmKerneliiiPfS_S_E10rightSub_s has been demoted

.visible .entry _Z10gemmKerneliiiPfS_S_(
	.param .u32 _Z10gemmKerneliiiPfS_S__param_0,
	.param .u32 _Z10gemmKerneliiiPfS_S__param_1,
	.param .u32 _Z10gemmKerneliiiPfS_S__param_2,
	.param .u64 .ptr .align 1 _Z10gemmKerneliiiPfS_S__param_3,
	.param .u64 .ptr .align 1 _Z10gemmKerneliiiPfS_S__param_4,
	.param .u64 .ptr .align 1 _Z10gemmKerneliiiPfS_S__param_5
)
{
	.reg .pred 	%p<24>;
	.reg .b32 	%r<117>;
	.reg .b32 	%f<76>;
	.reg .b64 	%rd<21>;
	// demoted variable
	.shared .align 4 .b8 _ZZ10gemmKerneliiiPfS_S_E9leftSub_s[4096];
	// demoted variable
	.shared .align 4 .b8 _ZZ10gemmKerneliiiPfS_S_E10rightSub_s[4096];
	ld.param.u32 	%r40, [_Z10gemmKerneliiiPfS_S__param_0];
	ld.param.u32 	%r38, [_Z10gemmKerneliiiPfS_S__param_1];
	ld.param.u32 	%r39, [_Z10gemmKerneliiiPfS_S__param_2];
	ld.param.u64 	%rd5, [_Z10gemmKerneliiiPfS_S__param_3];
	ld.param.u64 	%rd6, [_Z10gemmKerneliiiPfS_S__param_4];
	ld.param.u64 	%rd7, [_Z10gemmKerneliiiPfS_S__param_5];
	mov.u32 	%r41, %ctaid.y;
	mov.u32 	%r42, %ctaid.x;
	mov.u32 	%r1, %tid.y;
	mov.u32 	%r2, %tid.x;
	mov.u32 	%r3, %ntid.x;
	mul.lo.s32 	%r4, %r41, %r3;
	add.s32 	%r43, %r4, %r3;
	setp.gt.u32 	%p1, %r43, %r40;
	sub.s32 	%r44, %r40, %r4;
	selp.b32 	%r5, %r44, %r3, %p1;
	mul.lo.s32 	%r6, %r42, %r3;
	add.s32 	%r45, %r6, %r3;
	setp.gt.u32 	%p2, %r45, %r38;
	sub.s32 	%r46, %r38, %r6;
	selp.b32 	%r7, %r46, %r3, %p2;
	mov.u32 	%r47, %ntid.y;
	setp.eq.s32 	%p3, %r47, 32;
	@%p3 bra 	$L__BB0_2;
	mov.b32 	%r48, 1;
	st.global.u32 	[errorflag], %r48;
	membar.gl;
	// begin inline asm
	trap;
	// end inline asm
$L__BB0_2:
	rem.s32 	%r8, %r39, %r3;
	mul.lo.s32 	%r9, %r4, %r39;
	mad.lo.s32 	%r50, %r39, %r1, %r2;
	cvt.s64.s32 	%rd1, %r50;
	mul.lo.s32 	%r10, %r1, %r3;
	add.s32 	%r51, %r10, %r2;
	shl.b32 	%r52, %r51, 2;
	mov.u32 	%r53, _ZZ10gemmKerneliiiPfS_S_E9leftSub_s;
	add.s32 	%r11, %r53, %r52;
	mad.lo.s32 	%r54, %r38, %r1, %r2;
	cvt.s64.s32 	%rd2, %r54;
	mov.u32 	%r55, _ZZ10gemmKerneliiiPfS_S_E10rightSub_s;
	add.s32 	%r12, %r55, %r52;
	and.b32  	%r13, %r3, 7;
	and.b32  	%r14, %r3, 2040;
	and.b32  	%r56, %r3, -8;
	neg.s32 	%r15, %r56;
	shl.b32 	%r57, %r2, 2;
	add.s32 	%r16, %r55, %r57;
	shl.b32 	%r17, %r3, 5;
	shl.b32 	%r58, %r10, 2;
	add.s32 	%r59, %r58, %r53;
	add.s32 	%r18, %r59, 16;
	shl.b32 	%r19, %r3, 2;
	cvta.to.global.u64 	%rd3, %rd5;
	cvta.to.global.u64 	%rd4, %rd6;
	mov.b32 	%r109, 0;
	mov.f32 	%f75, 0f00000000;
$L__BB0_3:
	mov.u32 	%r20, %r109;
	setp.eq.s32 	%p4, %r8, 0;
	@%p4 bra 	$L__BB0_5;
	div.s32 	%r60, %r39, %r3;
	add.s32 	%r110, %r60, 1;
	bra.uni 	$L__BB0_6;
$L__BB0_5:
	div.s32 	%r110, %r39, %r3;
$L__BB0_6:
	setp.ge.s32 	%p5, %r20, %r110;
	@%p5 bra 	$L__BB0_23;
	setp.ge.s32 	%p9, %r1, %r5;
	add.s32 	%r109, %r20, 1;
	mul.lo.s32 	%r25, %r20, %r3;
	add.s32 	%r63, %r25, %r3;
	setp.gt.u32 	%p10, %r63, %r39;
	sub.s32 	%r64, %r39, %r25;
	selp.b32 	%r65, %r64, %r3, %p10;
	setp.ge.s32 	%p11, %r2, %r65;
	or.pred  	%p12, %p9, %p11;
	mov.f32 	%f66, 0f00000000;
	@%p12 bra 	$L__BB0_9;
	add.s32 	%r67, %r25, %r9;
	cvt.u64.u32 	%rd13, %r67;
	add.s64 	%rd14, %rd13, %rd1;
	shl.b64 	%rd15, %rd14, 2;
	add.s64 	%rd16, %rd3, %rd15;
	ld.global.f32 	%f66, [%rd16];
$L__BB0_9:
	setp.ge.s32 	%p13, %r2, %r7;
	st.shared.f32 	[%r11], %f66;
	setp.ge.s32 	%p14, %r1, %r65;
	or.pred  	%p15, %p14, %p13;
	mov.f32 	%f67, 0f00000000;
	@%p15 bra 	$L__BB0_11;
	mad.lo.s32 	%r69, %r25, %r38, %r6;
	cvt.u64.u32 	%rd17, %r69;
	add.s64 	%rd18, %rd17, %rd2;
	shl.b64 	%rd19, %rd18, 2;
	add.s64 	%rd20, %rd4, %rd19;
	ld.global.f32 	%f67, [%rd20];
$L__BB0_11:
	setp.lt.u32 	%p16, %r3, 8;
	st.shared.f32 	[%r12], %f67;
	bar.sync 	0;
	mov.b32 	%r115, 0;
	@%p16 bra 	$L__BB0_14;
	mov.u32 	%r111, %r18;
	mov.u32 	%r112, %r16;
	mov.u32 	%r113, %r15;
$L__BB0_13:
	.pragma "nounroll";
	ld.shared.f32 	%f22, [%r111+-16];
	ld.shared.f32 	%f23, [%r112];
	fma.rn.f32 	%f24, %f22, %f23, %f75;
	ld.shared.f32 	%f25, [%r111+-12];
	add.s32 	%r71, %r112, %r19;
	ld.shared.f32 	%f26, [%r71];
	fma.rn.f32 	%f27, %f25, %f26, %f24;
	ld.shared.f32 	%f28, [%r111+-8];
	add.s32 	%r72, %r71, %r19;
	ld.shared.f32 	%f29, [%r72];
	fma.rn.f32 	%f30, %f28, %f29, %f27;
	ld.shared.f32 	%f31, [%r111+-4];
	add.s32 	%r73, %r72, %r19;
	ld.shared.f32 	%f32, [%r73];
	fma.rn.f32 	%f33, %f31, %f32, %f30;
	ld.shared.f32 	%f34, [%r111];
	add.s32 	%r74, %r73, %r19;
	ld.shared.f32 	%f35, [%r74];
	fma.rn.f32 	%f36, %f34, %f35, %f33;
	ld.shared.f32 	%f37, [%r111+4];
	add.s32 	%r75, %r74, %r19;
	ld.shared.f32 	%f38, [%r75];
	fma.rn.f32 	%f39, %f37, %f38, %f36;
	ld.shared.f32 	%f40, [%r111+8];
	add.s32 	%r76, %r75, %r19;
	ld.shared.f32 	%f41, [%r76];
	fma.rn.f32 	%f42, %f40, %f41, %f39;
	ld.shared.f32 	%f43, [%r111+12];
	add.s32 	%r77, %r76, %r19;
	ld.shared.f32 	%f44, [%r77];
	fma.rn.f32 	%f75, %f43, %f44, %f42;
	add.s32 	%r113, %r113, 8;
	add.s32 	%r112, %r112, %r17;
	add.s32 	%r111, %r111, 32;
	setp.ne.s32 	%p17, %r113, 0;
	mov.u32 	%r115, %r14;
	@%p17 bra 	$L__BB0_13;
$L__BB0_14:
	setp.eq.s32 	%p18, %r13, 0;
	@%p18 bra 	$L__BB0_22;
	add.s32 	%r78, %r13, -1;
	setp.lt.u32 	%p19, %r78, 3;
	@%p19 bra 	$L__BB0_17;
	add.s32 	%r79, %r115, %r10;
	shl.b32 	%r80, %r79, 2;
	mov.u32 	%r81, _ZZ10gemmKerneliiiPfS_S_E9leftSub_s;
	add.s32 	%r82, %r81, %r80;
	ld.shared.f32 	%f46, [%r82];
	mad.lo.s32 	%r83, %r115, %r3, %r2;
	shl.b32 	%r84, %r83, 2;
	mov.u32 	%r85, _ZZ10gemmKerneliiiPfS_S_E10rightSub_s;
	add.s32 	%r86, %r85, %r84;
	ld.shared.f32 	%f47, [%r86];
	fma.rn.f32 	%f48, %f46, %f47, %f75;
	ld.shared.f32 	%f49, [%r82+4];
	add.s32 	%r87, %r86, %r19;
	ld.shared.f32 	%f50, [%r87];
	fma.rn.f32 	%f51, %f49, %f50, %f48;
	ld.shared.f32 	%f52, [%r82+8];
	add.s32 	%r88, %r87, %r19;
	ld.shared.f32 	%f53, [%r88];
	fma.rn.f32 	%f54, %f52, %f53, %f51;
	ld.shared.f32 	%f55, [%r82+12];
	add.s32 	%r89, %r88, %r19;
	ld.shared.f32 	%f56, [%r89];
	fma.rn.f32 	%f75, %f55, %f56, %f54;
	add.s32 	%r115, %r115, 4;
$L__BB0_17:
	and.b32  	%r90, %r3, 3;
	setp.eq.s32 	%p20, %r90, 0;
	@%p20 bra 	$L__BB0_22;
	setp.eq.s32 	%p21, %r90, 1;
	@%p21 bra 	$L__BB0_20;
	add.s32 	%r91, %r115, %r10;
	shl.b32 	%r92, %r91, 2;
	mov.u32 	%r93, _ZZ10gemmKerneliiiPfS_S_E9leftSub_s;
	add.s32 	%r94, %r93, %r92;
	ld.shared.f32 	%f58, [%r94];
	mad.lo.s32 	%r95, %r115, %r3, %r2;
	shl.b32 	%r96, %r95, 2;
	mov.u32 	%r97, _ZZ10gemmKerneliiiPfS_S_E10rightSub_s;
	add.s32 	%r98, %r97, %r96;
	ld.shared.f32 	%f59, [%r98];
	fma.rn.f32 	%f60, %f58, %f59, %f75;
	ld.shared.f32 	%f61, [%r94+4];
	add.s32 	%r99, %r98, %r19;
	ld.shared.f32 	%f62, [%r99];
	fma.rn.f32 	%f75, %f61, %f62, %f60;
	add.s32 	%r115, %r115, 2;
$L__BB0_20:
	and.b32  	%r100, %r3, 1;
	setp.eq.b32 	%p22, %r100, 1;
	not.pred 	%p23, %p22;
	@%p23 bra 	$L__BB0_22;
	add.s32 	%r101, %r115, %r10;
	shl.b32 	%r102, %r101, 2;
	mov.u32 	%r103, _ZZ10gemmKerneliiiPfS_S_E9leftSub_s;
	add.s32 	%r104, %r103, %r102;
	ld.shared.f32 	%f63, [%r104];
	mad.lo.s32 	%r105, %r115, %r3, %r2;
	shl.b32 	%r106, %r105, 2;
	mov.u32 	%r107, _ZZ10gemmKerneliiiPfS_S_E10rightSub_s;
	add.s32 	%r108, %r107, %r106;
	ld.shared.f32 	%f64, [%r108];
	fma.rn.f32 	%f75, %f63, %f64, %f75;
$L__BB0_22:
	bar.sync 	0;
	bra.uni 	$L__BB0_3;
$L__BB0_23:
	setp.ge.s32 	%p6, %r2, %r7;
	setp.ge.s32 	%p7, %r1, %r5;
	or.pred  	%p8, %p7, %p6;
	@%p8 bra 	$L__BB0_25;
	mad.lo.s32 	%r62, %r4, %r38, %r6;
	cvt.u64.u32 	%rd8, %r62;
	add.s64 	%rd9, %rd8, %rd2;
	cvta.to.global.u64 	%rd10, %rd7;
	shl.b64 	%rd11, %rd9, 2;
	add.s64 	%rd12, %rd10, %rd11;
	st.global.f32 	[%rd12], %f75;
$L__BB0_25:
	ret;

}


// ===== COMPILED SASS (sm_100) =====

	.target	sm_100

	.elftype	@"ET_EXEC"


//--------------------- .note.nv.tkinfo           --------------------------
	.section	.note.nv.tkinfo,"",@"SHT_NOTE"
	.sectionflags	@"SHF_NOTE_NV_TKINFO"
	.tkinfo
        /*0018*/ 	.word	0x00000002
        /*0030*/ 	.string	""
        /*0030*/ 	.string	"ptxas"
        /*0030*/ 	.string	"Cuda compilation tools, release 13.0, V13.0.88"
        /*0030*/ 	.string	"Build cuda_13.0.r13.0/compiler.36424714_0"
        /*0030*/ 	.string	"-arch sm_100 -m 64 "



//--------------------- .note.nv.cuinfo           --------------------------
	.section	.note.nv.cuinfo,"",@"SHT_NOTE"
	.sectionflags	@"SHF_NOTE_NV_CUINFO"
        /*0018*/ 	.short	0x0002
        /*001a*/ 	.short	0x0064
        /*001c*/ 	.short	0x0082
	.zero		2


//--------------------- .nv.info                  --------------------------
	.section	.nv.info,"",@"SHT_CUDA_INFO"
	.align	4


	//----- nvinfo : EIATTR_REGCOUNT
	.align		4
        /*0000*/ 	.byte	0x04, 0x2f
        /*0002*/ 	.short	(.L_2 - .L_1)
	.align		4
.L_1:
        /*0004*/ 	.word	index@(_Z10gemmKerneliiiPfS_S_)
        /*0008*/ 	.word	0x00000020


	//----- nvinfo : EIATTR_FRAME_SIZE
	.align		4
.L_2:
        /*000c*/ 	.byte	0x04, 0x11
        /*000e*/ 	.short	(.L_4 - .L_3)
	.align		4
.L_3:
        /*0010*/ 	.word	index@(_Z10gemmKerneliiiPfS_S_)
        /*0014*/ 	.word	0x00000000


	//----- nvinfo : EIATTR_MIN_STACK_SIZE
	.align		4
.L_4:
        /*0018*/ 	.byte	0x04, 0x12
        /*001a*/ 	.short	(.L_6 - .L_5)
	.align		4
.L_5:
        /*001c*/ 	.word	index@(_Z10gemmKerneliiiPfS_S_)
        /*0020*/ 	.word	0x00000000
.L_6:


//--------------------- .nv.compat                --------------------------
	.section	.nv.compat,"",@"SHT_CUDA_COMPAT_INFO"
	.align	4
        /*0000*/ 	.byte	0x02, 0x09, 0x00, 0x00, 0x02, 0x02, 0x01, 0x00, 0x02, 0x05, 0x05, 0x00, 0x03, 0x07, 0x01, 0x01
        /*0010*/ 	.byte	0x02, 0x03, 0x00, 0x00, 0x02, 0x06, 0x01, 0x00, 0x04, 0x0b, 0x08, 0x00, 0x09, 0x00, 0x00, 0x00
        /*0020*/ 	.byte	0x00, 0x00, 0x00, 0x00


//--------------------- .nv.info._Z10gemmKerneliiiPfS_S_ --------------------------
	.section	.nv.info._Z10gemmKerneliiiPfS_S_,"",@"SHT_CUDA_INFO"
	.sectionflags	@""
	.align	4


	//----- nvinfo : EIATTR_CUDA_API_VERSION
	.align		4
        /*0000*/ 	.byte	0x04, 0x37
        /*0002*/ 	.short	(.L_8 - .L_7)
.L_7:
        /*0004*/ 	.word	0x00000082


	//----- nvinfo : EIATTR_KPARAM_INFO
	.align		4
.L_8:
        /*0008*/ 	.byte	0x04, 0x17
        /*000a*/ 	.short	(.L_10 - .L_9)
.L_9:
        /*000c*/ 	.word	0x00000000
        /*0010*/ 	.short	0x0005
        /*0012*/ 	.short	0x0020
        /*0014*/ 	.byte	0x00, 0xf5, 0x21, 0x00


	//----- nvinfo : EIATTR_KPARAM_INFO
	.align		4
.L_10:
        /*0018*/ 	.byte	0x04, 0x17
        /*001a*/ 	.short	(.L_12 - .L_11)
.L_11:
        /*001c*/ 	.word	0x00000000
        /*0020*/ 	.short	0x0004
        /*0022*/ 	.short	0x0018
        /*0024*/ 	.byte	0x00, 0xf5, 0x21, 0x00


	//----- nvinfo : EIATTR_KPARAM_INFO
	.align		4
.L_12:
        /*0028*/ 	.byte	0x04, 0x17
        /*002a*/ 	.short	(.L_14 - .L_13)
.L_13:
        /*002c*/ 	.word	0x00000000
        /*0030*/ 	.short	0x0003
        /*0032*/ 	.short	0x0010
        /*0034*/ 	.byte	0x00, 0xf5, 0x21, 0x00


	//----- nvinfo : EIATTR_KPARAM_INFO
	.align		4
.L_14:
        /*0038*/ 	.byte	0x04, 0x17
        /*003a*/ 	.short	(.L_16 - .L_15)
.L_15:
        /*003c*/ 	.word	0x00000000
        /*0040*/ 	.short	0x0002
        /*0042*/ 	.short	0x0008
        /*0044*/ 	.byte	0x00, 0xf0, 0x11, 0x00


	//----- nvinfo : EIATTR_KPARAM_INFO
	.align		4
.L_16:
        /*0048*/ 	.byte	0x04, 0x17
        /*004a*/ 	.short	(.L_18 - .L_17)
.L_17:
        /*004c*/ 	.word	0x00000000
        /*0050*/ 	.short	0x0001
        /*0052*/ 	.short	0x0004
        /*0054*/ 	.byte	0x00, 0xf0, 0x11, 0x00


	//----- nvinfo : EIATTR_KPARAM_INFO
	.align		4
.L_18:
        /*0058*/ 	.byte	0x04, 0x17
        /*005a*/ 	.short	(.L_20 - .L_19)
.L_19:
        /*005c*/ 	.word	0x00000000
        /*0060*/ 	.short	0x0000
        /*0062*/ 	.short	0x0000
        /*0064*/ 	.byte	0x00, 0xf0, 0x11, 0x00


	//----- nvinfo : EIATTR_SPARSE_MMA_MASK
	.align		4
.L_20:
        /*0068*/ 	.byte	0x03, 0x50
        /*006a*/ 	.short	0x0000


	//----- nvinfo : EIATTR_MAXREG_COUNT
	.align		4
        /*006c*/ 	.byte	0x03, 0x1b
        /*006e*/ 	.short	0x00ff


	//----- nvinfo : EIATTR_NUM_BARRIERS
	.align		4
        /*0070*/ 	.byte	0x02, 0x4c
        /*0072*/ 	.byte	0x01
	.zero		1


	//----- nvinfo : EIATTR_MERCURY_ISA_VERSION
	.align		4
        /*0074*/ 	.byte	0x03, 0x5f
        /*0076*/ 	.short	0x0101


	//----- nvinfo : EIATTR_VRC_CTA_INIT_COUNT
	.align		4
        /*0078*/ 	.byte	0x02, 0x4a
	.zero		1
	.zero		1


	//----- nvinfo : EIATTR_EXIT_INSTR_OFFSETS
	.align		4
        /*007c*/ 	.byte	0x04, 0x1c
        /*007e*/ 	.short	(.L_22 - .L_21)


	//   ....[0]....
.L_21:
        /*0080*/ 	.word	0x00001140


	//   ....[1]....
        /*0084*/ 	.word	0x000011e0


	//----- nvinfo : EIATTR_CBANK_PARAM_SIZE
	.align		4
.L_22:
        /*0088*/ 	.byte	0x03, 0x19
        /*008a*/ 	.short	0x0028


	//----- nvinfo : EIATTR_PARAM_CBANK
	.align		4
        /*008c*/ 	.byte	0x04, 0x0a
        /*008e*/ 	.short	(.L_24 - .L_23)
	.align		4
.L_23:
        /*0090*/ 	.word	index@(.nv.constant0._Z10gemmKerneliiiPfS_S_)
        /*0094*/ 	.short	0x0380
        /*0096*/ 	.short	0x0028


	//----- nvinfo : EIATTR_SW_WAR
	.align		4
.L_24:
        /*0098*/ 	.byte	0x04, 0x36
        /*009a*/ 	.short	(.L_26 - .L_25)
.L_25:
        /*009c*/ 	.word	0x00000008
.L_26:


//--------------------- .nv.callgraph             --------------------------
	.section	.nv.callgraph,"",@"SHT_CUDA_CALLGRAPH"
	.align	4
	.sectionentsize	8
	.align		4
        /*0000*/ 	.word	0x00000000
	.align		4
        /*0004*/ 	.word	0xffffffff
	.align		4
        /*0008*/ 	.word	0x00000000
	.align		4
        /*000c*/ 	.word	0xfffffffe
	.align		4
        /*0010*/ 	.word	0x00000000
	.align		4
        /*0014*/ 	.word	0xfffffffd
	.align		4
        /*0018*/ 	.word	0x00000000
	.align		4
        /*001c*/ 	.word	0xfffffffc


//--------------------- .nv.constant4             --------------------------
	.section	.nv.constant4,"a",@progbits
	.align	8
	.align		8
.nv.constant4:
        /*0000*/ 	.dword	errorflag


//--------------------- .text._Z10gemmKerneliiiPfS_S_ --------------------------
	.section	.text._Z10gemmKerneliiiPfS_S_,"ax",@progbits
	.align	128
        .global         _Z10gemmKerneliiiPfS_S_
        .type           _Z10gemmKerneliiiPfS_S_,@function
        .size           _Z10gemmKerneliiiPfS_S_,(.L_x_11 - _Z10gemmKerneliiiPfS_S_)
        .other          _Z10gemmKerneliiiPfS_S_,@"STO_CUDA_ENTRY STV_DEFAULT"
_Z10gemmKerneliiiPfS_S_:
.text._Z10gemmKerneliiiPfS_S_:
[----:B------:R-:W-:Y:S08]  /*0000*/  LDC R1, c[0x0][0x37c] ;  /* 0x0000df00ff017b82 */ /* 0x000ff00000000800 */
[----:B------:R-:W0:Y:S01]  /*0010*/  S2UR UR7, SR_CTAID.Y ;  /* 0x00000000000779c3 */ /* 0x000e220000002600 */
[----:B------:R-:W1:Y:S01]  /*0020*/  LDCU.64 UR12, c[0x0][0x380] ;  /* 0x00007000ff0c77ac */ /* 0x000e620008000a00 */
[----:B------:R-:W2:Y:S06]  /*0030*/  LDCU.64 UR8, c[0x0][0x358] ;  /* 0x00006b00ff0877ac */ /* 0x000eac0008000a00 */
[----:B------:R-:W0:Y:S01]  /*0040*/  LDC R20, c[0x0][0x360] ;  /* 0x0000d800ff147b82 */ /* 0x000e220000000800 */
[----:B------:R-:W3:Y:S07]  /*0050*/  LDCU UR4, c[0x0][0x364] ;  /* 0x00006c80ff0477ac */ /* 0x000eee0008000800 */
[----:B------:R-:W4:Y:S01]  /*0060*/  S2UR UR10, SR_CTAID.X ;  /* 0x00000000000a79c3 */ /* 0x000f220000002500 */
[----:B---3--:R-:W-:Y:S01]  /*0070*/  UISETP.NE.AND UP0, UPT, UR4, 0x20, UPT ;  /* 0x000000200400788c */ /* 0x008fe2000bf05270 */
[----:B0-----:R-:W-:-:S04]  /*0080*/  IMAD R3, R20, UR7, RZ ;  /* 0x0000000714037c24 */ /* 0x001fc8000f8e02ff */
[C-C-:B------:R-:W-:Y:S01]  /*0090*/  IMAD.IADD R0, R3.reuse, 0x1, R20.reuse ;  /* 0x0000000103007824 */ /* 0x140fe200078e0214 */
[----:B-1----:R-:W-:Y:S01]  /*00a0*/  IADD3 R3, PT, PT, -R3, UR12, RZ ;  /* 0x0000000c03037c10 */ /* 0x002fe2000fffe1ff */
[----:B----4-:R-:W-:-:S03]  /*00b0*/  IMAD R2, R20, UR10, R20 ;  /* 0x0000000a14027c24 */ /* 0x010fc6000f8e0214 */
[----:B------:R-:W-:Y:S01]  /*00c0*/  ISETP.GT.U32.AND P0, PT, R0, UR12, PT ;  /* 0x0000000c00007c0c */ /* 0x000fe2000bf04070 */
[----:B------:R-:W-:Y:S01]  /*00d0*/  IMAD R19, RZ, RZ, -UR10 ;  /* 0x8000000aff137e24 */ /* 0x000fe2000f8e02ff */
[----:B------:R-:W-:-:S03]  /*00e0*/  ISETP.GT.U32.AND P1, PT, R2, UR13, PT ;  /* 0x0000000d02007c0c */ /* 0x000fc6000bf24070 */
[----:B------:R-:W-:Y:S01]  /*00f0*/  IMAD R19, R20, R19, UR13 ;  /* 0x0000000d14137e24 */ /* 0x000fe2000f8e0213 */
[----:B------:R-:W-:-:S04]  /*0100*/  SEL R18, R3, R20, P0 ;  /* 0x0000001403127207 */ /* 0x000fc80000000000 */
[----:B------:R-:W-:Y:S01]  /*0110*/  SEL R19, R19, R20, P1 ;  /* 0x0000001413137207 */ /* 0x000fe20000800000 */
[----:B--2---:R-:W-:Y:S06]  /*0120*/  BRA.U !UP0, `(.L_x_0) ;  /* 0x0000000108207547 */ /* 0x004fec000b800000 */
[----:B------:R-:W0:Y:S01]  /*0130*/  LDC.64 R2, c[0x4][RZ] ;  /* 0x01000000ff027b82 */ /* 0x000e220000000a00 */
[----:B------:R-:W-:-:S05]  /*0140*/  IMAD.MOV.U32 R5, RZ, RZ, 0x1 ;  /* 0x00000001ff057424 */ /* 0x000fca00078e00ff */
[----:B0-----:R0:W-:Y:S01]  /*0150*/  STG.E desc[UR8][R2.64], R5 ;  /* 0x0000000502007986 */ /* 0x0011e2000c101908 */
[----:B------:R-:W-:Y:S06]  /*0160*/  MEMBAR.SC.GPU ;  /* 0x0000000000007992 */ /* 0x000fec0000002000 */
[----:B------:R-:W-:-:S00]  /*0170*/  ERRBAR ;  /* 0x00000000000079ab */ /* 0x000fc00000000000 */
[----:B------:R-:W-:Y:S06]  /*0180*/  CGAERRBAR ;  /* 0x00000000000075ab */ /* 0x000fec0000000000 */
[----:B------:R-:W-:Y:S01]  /*0190*/  CCTL.IVALL ;  /* 0x00000000ff00798f */ /* 0x000fe20002000000 */
[----:B------:R-:W-:Y:S05]  /*01a0*/  BPT.TRAP 0x1 ;  /* 0x000000040000795c */ /* 0x000fea0000300000 */
.L_x_0:
[-C--:B------:R-:W-:Y:S01]  /*01b0*/  IABS R4, R20.reuse ;  /* 0x0000001400047213 */ /* 0x080fe20000000000 */
[----:B------:R-:W1:Y:S01]  /*01c0*/  LDC R10, c[0x0][0x388] ;  /* 0x0000e200ff0a7b82 */ /* 0x000e620000000800 */
[----:B------:R-:W-:Y:S01]  /*01d0*/  IABS R6, R20 ;  /* 0x0000001400067213 */ /* 0x000fe20000000000 */
[----:B------:R-:W2:Y:S01]  /*01e0*/  S2R R17, SR_TID.Y ;  /* 0x0000000000117919 */ /* 0x000ea20000002200 */
[----:B------:R-:W3:Y:S01]  /*01f0*/  I2F.RP R0, R4 ;  /* 0x0000000400007306 */ /* 0x000ee20000209400 */
[----:B------:R-:W-:Y:S01]  /*0200*/  UMOV UR4, 0x400 ;  /* 0x0000040000047882 */ /* 0x000fe20000000000 */
[C---:B------:R-:W-:Y:S01]  /*0210*/  LOP3.LUT R11, R20.reuse, 0xfffffff8, RZ, 0xc0, !PT ;  /* 0xfffffff8140b7812 */ /* 0x040fe200078ec0ff */
[----:B------:R-:W-:Y:S01]  /*0220*/  IMAD.MOV R6, RZ, RZ, -R6 ;  /* 0x000000ffff067224 */ /* 0x000fe200078e0a06 */
[----:B------:R-:W2:Y:S01]  /*0230*/  S2R R16, SR_TID.X ;  /* 0x0000000000107919 */ /* 0x000ea20000002100 */
[----:B------:R-:W4:Y:S01]  /*0240*/  S2UR UR6, SR_CgaCtaId ;  /* 0x00000000000679c3 */ /* 0x000f220000008800 */
[----:B------:R-:W-:Y:S01]  /*0250*/  UIADD3 UR5, UPT, UPT, UR4, 0x1000, URZ ;  /* 0x0000100004057890 */ /* 0x000fe2000fffe0ff */
[----:B------:R-:W-:-:S02]  /*0260*/  LOP3.LUT R21, R20, 0x7, RZ, 0xc0, !PT ;  /* 0x0000000714157812 */ /* 0x000fc400078ec0ff */
[----:B------:R-:W-:Y:S02]  /*0270*/  CS2R R12, SRZ ;  /* 0x00000000000c7805 */ /* 0x000fe4000001ff00 */
[----:B------:R-:W-:Y:S02]  /*0280*/  LOP3.LUT R14, R20, 0x7f8, RZ, 0xc0, !PT ;  /* 0x000007f8140e7812 */ /* 0x000fe400078ec0ff */
[----:B------:R-:W-:Y:S01]  /*0290*/  IADD3 R11, PT, PT, -R11, RZ, RZ ;  /* 0x000000ff0b0b7210 */ /* 0x000fe20007ffe1ff */
[----:B---3--:R-:W0:Y:S01]  /*02a0*/  MUFU.RCP R0, R0 ;  /* 0x0000000000007308 */ /* 0x008e220000001000 */
[----:B-1----:R-:W-:Y:S01]  /*02b0*/  ISETP.GE.AND P1, PT, R10, RZ, PT ;  /* 0x000000ff0a00720c */ /* 0x002fe20003f26270 */
[----:B----4-:R-:W-:Y:S02]  /*02c0*/  ULEA UR4, UR6, UR4, 0x18 ;  /* 0x0000000406047291 */ /* 0x010fe4000f8ec0ff */
[----:B------:R-:W-:Y:S01]  /*02d0*/  ULEA UR5, UR6, UR5, 0x18 ;  /* 0x0000000506057291 */ /* 0x000fe2000f8ec0ff */
[----:B0-----:R-:W-:-:S02]  /*02e0*/  IADD3 R2, PT, PT, R0, 0xffffffe, RZ ;  /* 0x0ffffffe00027810 */ /* 0x001fc40007ffe0ff */
[-C--:B------:R-:W-:Y:S02]  /*02f0*/  IABS R0, R10.reuse ;  /* 0x0000000a00007213 */ /* 0x080fe40000000000 */
[----:B------:R0:W1:Y:S01]  /*0300*/  F2I.FTZ.U32.TRUNC.NTZ R3, R2 ;  /* 0x0000000200037305 */ /* 0x000062000021f000 */
[C-C-:B--2---:R-:W-:Y:S02]  /*0310*/  IMAD R15, R17.reuse, UR13, R16.reuse ;  /* 0x0000000d110f7c24 */ /* 0x144fe4000f8e0210 */
[----:B------:R-:W-:-:S03]  /*0320*/  IMAD R10, R17, R10, R16 ;  /* 0x0000000a110a7224 */ /* 0x000fc600078e0210 */
[----:B------:R-:W-:Y:S01]  /*0330*/  SHF.R.S32.HI R9, RZ, 0x1f, R15 ;  /* 0x0000001fff097819 */ /* 0x000fe2000001140f */
[----:B0-----:R-:W-:Y:S02]  /*0340*/  IMAD.MOV.U32 R2, RZ, RZ, RZ ;  /* 0x000000ffff027224 */ /* 0x001fe400078e00ff */
[----:B-1----:R-:W-:-:S04]  /*0350*/  IMAD.MOV R5, RZ, RZ, -R3 ;  /* 0x000000ffff057224 */ /* 0x002fc800078e0a03 */
[----:B------:R-:W-:-:S04]  /*0360*/  IMAD R5, R5, R4, RZ ;  /* 0x0000000405057224 */ /* 0x000fc800078e02ff */
[----:B------:R-:W-:Y:S01]  /*0370*/  IMAD.HI.U32 R3, R3, R5, R2 ;  /* 0x0000000503037227 */ /* 0x000fe200078e0002 */
[----:B------:R-:W-:-:S05]  /*0380*/  MOV R2, R6 ;  /* 0x0000000600027202 */ /* 0x000fca0000000f00 */
[----:B------:R-:W-:-:S04]  /*0390*/  IMAD.HI.U32 R3, R3, R0, RZ ;  /* 0x0000000003037227 */ /* 0x000fc800078e00ff */
[----:B------:R-:W-:Y:S01]  /*03a0*/  IMAD R3, R3, R2, R0 ;  /* 0x0000000203037224 */ /* 0x000fe200078e0200 */
[----:B------:R-:W-:-:S04]  /*03b0*/  LEA R0, R16, UR5, 0x2 ;  /* 0x0000000510007c11 */ /* 0x000fc8000f8e10ff */
[----:B------:R-:W-:-:S13]  /*03c0*/  ISETP.GT.U32.AND P0, PT, R4, R3, PT ;  /* 0x000000030400720c */ /* 0x000fda0003f04070 */
[----:B------:R-:W-:-:S05]  /*03d0*/  @!P0 IMAD.IADD R3, R3, 0x1, -R4 ;  /* 0x0000000103038824 */ /* 0x000fca00078e0a04 */
[----:B------:R-:W-:-:S13]  /*03e0*/  ISETP.GT.U32.AND P0, PT, R4, R3, PT ;  /* 0x000000030400720c */ /* 0x000fda0003f04070 */
[----:B------:R-:W-:Y:S01]  /*03f0*/  @!P0 IMAD.IADD R3, R3, 0x1, -R4 ;  /* 0x0000000103038824 */ /* 0x000fe200078e0a04 */
[----:B------:R-:W-:-:S03]  /*0400*/  ISETP.NE.AND P0, PT, R20, RZ, PT ;  /* 0x000000ff1400720c */ /* 0x000fc60003f05270 */
[----:B------:R-:W-:-:S10]  /*0410*/  @!P1 IMAD.MOV R3, RZ, RZ, -R3 ;  /* 0x000000ffff039224 */ /* 0x000fd400078e0a03 */
[----:B------:R-:W-:-:S04]  /*0420*/  @!P0 LOP3.LUT R3, RZ, R20, RZ, 0x33, !PT ;  /* 0x00000014ff038212 */ /* 0x000fc800078e33ff */
[----:B------:R-:W-:Y:S01]  /*0430*/  ISETP.NE.AND P2, PT, R3, RZ, PT ;  /* 0x000000ff0300720c */ /* 0x000fe20003f45270 */
[----:B------:R-:W-:-:S04]  /*0440*/  IMAD R3, R20, R17, RZ ;  /* 0x0000001114037224 */ /* 0x000fc800078e02ff */
[C---:B------:R-:W-:Y:S01]  /*0450*/  IMAD.IADD R7, R3.reuse, 0x1, R16 ;  /* 0x0000000103077824 */ /* 0x040fe200078e0210 */
[----:B------:R-:W-:-:S04]  /*0460*/  LEA R6, R3, UR4, 0x2 ;  /* 0x0000000403067c11 */ /* 0x000fc8000f8e10ff */
[C---:B------:R-:W-:Y:S01]  /*0470*/  LEA R8, R7.reuse, UR4, 0x2 ;  /* 0x0000000407087c11 */ /* 0x040fe2000f8e10ff */
[----:B------:R-:W-:Y:S01]  /*0480*/  VIADD R6, R6, 0x10 ;  /* 0x0000001006067836 */ /* 0x000fe20000000000 */
[----:B------:R-:W-:-:S07]  /*0490*/  LEA R7, R7, UR5, 0x2 ;  /* 0x0000000507077c11 */ /* 0x000fce000f8e10ff */
.L_x_9:
[----:B0-----:R-:W-:Y:S05]  /*04a0*/  @!P2 BRA `(.L_x_1) ;  /* 0x000000000074a947 */ /* 0x001fea0003800000 */
[----:B------:R-:W-:Y:S01]  /*04b0*/  IABS R4, R20 ;  /* 0x0000001400047213 */ /* 0x000fe20000000000 */
[----:B------:R-:W0:Y:S03]  /*04c0*/  LDCU UR4, c[0x0][0x388] ;  /* 0x00007100ff0477ac */ /* 0x000e260008000800 */
[----:B------:R-:W1:Y:S08]  /*04d0*/  I2F.RP R5, R4 ;  /* 0x0000000400057306 */ /* 0x000e700000209400 */
[----:B-1----:R-:W1:Y:S01]  /*04e0*/  MUFU.RCP R5, R5 ;  /* 0x0000000500057308 */ /* 0x002e620000001000 */
[----:B0-----:R-:W-:-:S02]  /*04f0*/  IMAD.U32 R23, RZ, RZ, UR4 ;  /* 0x00000004ff177e24 */ /* 0x001fc4000f8e00ff */
[----:B-1----:R-:W-:-:S05]  /*0500*/  VIADD R2, R5, 0xffffffe ;  /* 0x0ffffffe05027836 */ /* 0x002fca0000000000 */
[----:B------:R0:W1:Y:S02]  /*0510*/  F2I.FTZ.U32.TRUNC.NTZ R3, R2 ;  /* 0x0000000200037305 */ /* 0x000064000021f000 */
[----:B0-----:R-:W-:Y:S01]  /*0520*/  IMAD.MOV.U32 R2, RZ, RZ, RZ ;  /* 0x000000ffff027224 */ /* 0x001fe200078e00ff */
[----:B-1----:R-:W-:-:S05]  /*0530*/  IADD3 R25, PT, PT, RZ, -R3, RZ ;  /* 0x80000003ff197210 */ /* 0x002fca0007ffe0ff */
[----:B------:R-:W-:-:S04]  /*0540*/  IMAD R25, R25, R4, RZ ;  /* 0x0000000419197224 */ /* 0x000fc800078e02ff */
[----:B------:R-:W-:Y:S01]  /*0550*/  IMAD.HI.U32 R25, R3, R25, R2 ;  /* 0x0000001903197227 */ /* 0x000fe200078e0002 */
[----:B------:R-:W-:Y:S02]  /*0560*/  IABS R3, R20 ;  /* 0x0000001400037213 */ /* 0x000fe40000000000 */
[----:B------:R-:W-:-:S03]  /*0570*/  IABS R2, R23 ;  /* 0x0000001700027213 */ /* 0x000fc60000000000 */
[----:B------:R-:W-:Y:S02]  /*0580*/  IMAD.MOV R3, RZ, RZ, -R3 ;  /* 0x000000ffff037224 */ /* 0x000fe400078e0a03 */
[----:B------:R-:W-:-:S04]  /*0590*/  IMAD.HI.U32 R25, R25, R2, RZ ;  /* 0x0000000219197227 */ /* 0x000fc800078e00ff */
[----:B------:R-:W-:Y:S01]  /*05a0*/  IMAD R3, R25, R3, R2 ;  /* 0x0000000319037224 */ /* 0x000fe200078e0202 */
[----:B------:R-:W-:-:S04]  /*05b0*/  LOP3.LUT R2, R20, R23, RZ, 0x3c, !PT ;  /* 0x0000001714027212 */ /* 0x000fc800078e3cff */
[----:B------:R-:W-:Y:S02]  /*05c0*/  ISETP.GT.U32.AND P3, PT, R4, R3, PT ;  /* 0x000000030400720c */ /* 0x000fe40003f64070 */
[----:B------:R-:W-:-:S11]  /*05d0*/  ISETP.GE.AND P1, PT, R2, RZ, PT ;  /* 0x000000ff0200720c */ /* 0x000fd60003f26270 */
[-C--:B------:R-:W-:Y:S01]  /*05e0*/  @!P3 IADD3 R3, PT, PT, R3, -R4.reuse, RZ ;  /* 0x800000040303b210 */ /* 0x080fe20007ffe0ff */
[----:B------:R-:W-:Y:S01]  /*05f0*/  @!P3 VIADD R25, R25, 0x1 ;  /* 0x000000011919b836 */ /* 0x000fe20000000000 */
[----:B------:R-:W-:Y:S02]  /*0600*/  ISETP.NE.AND P3, PT, R20, RZ, PT ;  /* 0x000000ff1400720c */ /* 0x000fe40003f65270 */
[----:B------:R-:W-:-:S13]  /*0610*/  ISETP.GE.U32.AND P0, PT, R3, R4, PT ;  /* 0x000000040300720c */ /* 0x000fda0003f06070 */
[----:B------:R-:W-:-:S04]  /*0620*/  @P0 VIADD R25, R25, 0x1 ;  /* 0x0000000119190836 */ /* 0x000fc80000000000 */
[----:B------:R-:W-:-:S05]  /*0630*/  IMAD.MOV.U32 R2, RZ, RZ, R25 ;  /* 0x000000ffff027224 */ /* 0x000fca00078e0019 */
[----:B------:R-:W-:Y:S02]  /*0640*/  @!P1 IADD3 R2, PT, PT, -R2, RZ, RZ ;  /* 0x000000ff02029210 */ /* 0x000fe40007ffe1ff */
[----:B------:R-:W-:-:S05]  /*0650*/  @!P3 LOP3.LUT R2, RZ, R20, RZ, 0x33, !PT ;  /* 0x00000014ff02b212 */ /* 0x000fca00078e33ff */
[----:B------:R-:W-:Y:S01]  /*0660*/  VIADD R2, R2, 0x1 ;  /* 0x0000000102027836 */ /* 0x000fe20000000000 */
[----:B------:R-:W-:Y:S06]  /*0670*/  BRA `(.L_x_2) ;  /* 0x0000000000647947 */ /* 0x000fec0003800000 */
.L_x_1:
[----:B------:R-:W-:Y:S01]  /*0680*/  IABS R4, R20 ;  /* 0x0000001400047213 */ /* 0x000fe20000000000 */
[----:B------:R-:W0:Y:S03]  /*0690*/  LDC R23, c[0x0][0x388] ;  /* 0x0000e200ff177b82 */ /* 0x000e260000000800 */
[----:B------:R-:W1:Y:S08]  /*06a0*/  I2F.RP R5, R4 ;  /* 0x0000000400057306 */ /* 0x000e700000209400 */
[----:B-1----:R-:W1:Y:S01]  /*06b0*/  MUFU.RCP R5, R5 ;  /* 0x0000000500057308 */ /* 0x002e620000001000 */
[----:B0-----:R-:W-:Y:S01]  /*06c0*/  IABS R22, R23 ;  /* 0x0000001700167213 */ /* 0x001fe20000000000 */
[----:B-1----:R-:W-:-:S06]  /*06d0*/  VIADD R2, R5, 0xffffffe ;  /* 0x0ffffffe05027836 */ /* 0x002fcc0000000000 */
[----:B------:R0:W1:Y:S02]  /*06e0*/  F2I.FTZ.U32.TRUNC.NTZ R3, R2 ;  /* 0x0000000200037305 */ /* 0x000064000021f000 */
[----:B0-----:R-:W-:Y:S02]  /*06f0*/  HFMA2 R2, -RZ, RZ, 0, 0 ;  /* 0x00000000ff027431 */ /* 0x001fe400000001ff */
[----:B-1----:R-:W-:-:S04]  /*0700*/  IMAD.MOV R25, RZ, RZ, -R3 ;  /* 0x000000ffff197224 */ /* 0x002fc800078e0a03 */
[----:B------:R-:W-:-:S04]  /*0710*/  IMAD R25, R25, R4, RZ ;  /* 0x0000000419197224 */ /* 0x000fc800078e02ff */
[----:B------:R-:W-:Y:S01]  /*0720*/  IMAD.HI.U32 R25, R3, R25, R2 ;  /* 0x0000001903197227 */ /* 0x000fe200078e0002 */
[----:B------:R-:W-:-:S05]  /*0730*/  IABS R3, R20 ;  /* 0x0000001400037213 */ /* 0x000fca0000000000 */
[----:B------:R-:W-:Y:S02]  /*0740*/  IMAD.MOV R3, RZ, RZ, -R3 ;  /* 0x000000ffff037224 */ /* 0x000fe400078e0a03 */
[----:B------:R-:W-:-:S04]  /*0750*/  IMAD.HI.U32 R2, R25, R22, RZ ;  /* 0x0000001619027227 */ /* 0x000fc800078e00ff */
[----:B------:R-:W-:-:S05]  /*0760*/  IMAD R3, R2, R3, R22 ;  /* 0x0000000302037224 */ /* 0x000fca00078e0216 */
[----:B------:R-:W-:-:S13]  /*0770*/  ISETP.GT.U32.AND P0, PT, R4, R3, PT ;  /* 0x000000030400720c */ /* 0x000fda0003f04070 */
[----:B------:R-:W-:Y:S02]  /*0780*/  @!P0 IMAD.IADD R3, R3, 0x1, -R4 ;  /* 0x0000000103038824 */ /* 0x000fe400078e0a04 */
[----:B------:R-:W-:Y:S01]  /*0790*/  @!P0 VIADD R2, R2, 0x1 ;  /* 0x0000000102028836 */ /* 0x000fe20000000000 */
[C---:B------:R-:W-:Y:S02]  /*07a0*/  ISETP.NE.AND P0, PT, R20.reuse, RZ, PT ;  /* 0x000000ff1400720c */ /* 0x040fe40003f05270 */
[----:B------:R-:W-:Y:S02]  /*07b0*/  ISETP.GE.U32.AND P1, PT, R3, R4, PT ;  /* 0x000000040300720c */ /* 0x000fe40003f26070 */
[----:B------:R-:W-:-:S04]  /*07c0*/  LOP3.LUT R3, R20, R23, RZ, 0x3c, !PT ;  /* 0x0000001714037212 */ /* 0x000fc800078e3cff */
[----:B------:R-:W-:-:S07]  /*07d0*/  ISETP.GE.AND P3, PT, R3, RZ, PT ;  /* 0x000000ff0300720c */ /* 0x000fce0003f66270 */
[----:B------:R-:W-:-:S06]  /*07e0*/  @P1 IADD3 R2, PT, PT, R2, 0x1, RZ ;  /* 0x0000000102021810 */ /* 0x000fcc0007ffe0ff */
[----:B------:R-:W-:Y:S01]  /*07f0*/  @!P3 IMAD.MOV R2, RZ, RZ, -R2 ;  /* 0x000000ffff02b224 */ /* 0x000fe200078e0a02 */
[----:B------:R-:W-:-:S07]  /*0800*/  @!P0 LOP3.LUT R2, RZ, R20, RZ, 0x33, !PT ;  /* 0x00000014ff028212 */ /* 0x000fce00078e33ff */
.L_x_2:
[----:B------:R-:W-:-:S13]  /*0810*/  ISETP.GE.AND P0, PT, R13, R2, PT ;  /* 0x000000020d00720c */ /* 0x000fda0003f06270 */
[----:B------:R-:W-:Y:S05]  /*0820*/  @P0 BRA `(.L_x_3) ;  /* 0x00000008003c0947 */ /* 0x000fea0003800000 */
[----:B------:R-:W-:Y:S01]  /*0830*/  IMAD.MOV R3, RZ, RZ, -R13 ;  /* 0x000000ffff037224 */ /* 0x000fe200078e0a0d */
[----:B------:R-:W-:Y:S01]  /*0840*/  ISETP.GE.AND P0, PT, R16, R19, PT ;  /* 0x000000131000720c */ /* 0x000fe20003f06270 */
[C---:B------:R-:W-:Y:S02]  /*0850*/  IMAD R2, R20.reuse, R13, R20 ;  /* 0x0000000d14027224 */ /* 0x040fe400078e0214 */
[----:B------:R-:W-:-:S03]  /*0860*/  IMAD R3, R20, R3, R23 ;  /* 0x0000000314037224 */ /* 0x000fc600078e0217 */
[----:B------:R-:W-:-:S04]  /*0870*/  ISETP.GT.U32.AND P1, PT, R2, R23, PT ;  /* 0x000000170200720c */ /* 0x000fc80003f24070 */
[----:B------:R-:W-:-:S04]  /*0880*/  SEL R3, R3, R20, P1 ;  /* 0x0000001403037207 */ /* 0x000fc80000800000 */
[-C--:B------:R-:W-:Y:S02]  /*0890*/  ISETP.GE.OR P0, PT, R17, R3.reuse, P0 ;  /* 0x000000031100720c */ /* 0x080fe40000706670 */
[----:B------:R-:W-:-:S04]  /*08a0*/  ISETP.GE.AND P1, PT, R16, R3, PT ;  /* 0x000000031000720c */ /* 0x000fc80003f26270 */
[----:B------:R-:W-:-:S07]  /*08b0*/  ISETP.GE.OR P1, PT, R17, R18, P1 ;  /* 0x000000121100720c */ /* 0x000fce0000f26670 */
[----:B------:R-:W0:Y:S06]  /*08c0*/  @!P0 LDC R22, c[0x0][0x384] ;  /* 0x0000e100ff168b82 */ /* 0x000e2c0000000800 */
[----:B------:R-:W-:Y:S02]  /*08d0*/  @!P1 IMAD R23, R23, UR7, R13 ;  /* 0x0000000717179c24 */ /* 0x000fe4000f8e020d */
[----:B------:R-:W1:Y:S02]  /*08e0*/  @!P1 LDC.64 R2, c[0x0][0x390] ;  /* 0x0000e400ff029b82 */ /* 0x000e640000000a00 */
[----:B------:R-:W-:-:S06]  /*08f0*/  @!P1 IMAD R23, R20, R23, RZ ;  /* 0x0000001714179224 */ /* 0x000fcc00078e02ff */
[----:B------:R-:W2:Y:S01]  /*0900*/  @!P0 LDC.64 R4, c[0x0][0x398] ;  /* 0x0000e600ff048b82 */ /* 0x000ea20000000a00 */
[----:B0-----:R-:W-:Y:S01]  /*0910*/  @!P0 IMAD R25, R13, R22, UR10 ;  /* 0x0000000a0d198e24 */ /* 0x001fe2000f8e0216 */
[----:B------:R-:W-:-:S03]  /*0920*/  @!P1 IADD3 R22, P4, PT, R23, R10, RZ ;  /* 0x0000000a17169210 */ /* 0x000fc60007f9e0ff */
[----:B------:R-:W-:Y:S01]  /*0930*/  @!P0 IMAD R24, R20, R25, RZ ;  /* 0x0000001914188224 */ /* 0x000fe200078e02ff */
[----:B------:R-:W-:Y:S02]  /*0940*/  @!P1 LEA.HI.X.SX32 R25, R10, RZ, 0x1, P4 ;  /* 0x000000ff0a199211 */ /* 0x000fe400020f0eff */
[----:B-1----:R-:W-:Y:S02]  /*0950*/  @!P1 LEA R2, P4, R22, R2, 0x2 ;  /* 0x0000000216029211 */ /* 0x002fe400078810ff */
[----:B------:R-:W-:Y:S02]  /*0960*/  @!P0 IADD3 R23, P3, PT, R24, R15, RZ ;  /* 0x0000000f18178210 */ /* 0x000fe40007f7e0ff */
[----:B------:R-:W-:Y:S02]  /*0970*/  @!P1 LEA.HI.X R3, R22, R3, R25, 0x2, P4 ;  /* 0x0000000316039211 */ /* 0x000fe400020f1419 */
[----:B------:R-:W-:Y:S01]  /*0980*/  MOV R25, RZ ;  /* 0x000000ff00197202 */ /* 0x000fe20000000f00 */
[----:B------:R-:W-:Y:S01]  /*0990*/  @!P0 IMAD.X R24, RZ, RZ, R9, P3 ;  /* 0x000000ffff188224 */ /* 0x000fe200018e0609 */
[----:B--2---:R-:W-:-:S04]  /*09a0*/  @!P0 LEA R4, P5, R23, R4, 0x2 ;  /* 0x0000000417048211 */ /* 0x004fc800078a10ff */
[----:B------:R-:W-:Y:S02]  /*09b0*/  @!P0 LEA.HI.X R5, R23, R5, R24, 0x2, P5 ;  /* 0x0000000517058211 */ /* 0x000fe400028f1418 */
[----:B------:R-:W-:Y:S01]  /*09c0*/  CS2R R22, SRZ ;  /* 0x0000000000167805 */ /* 0x000fe2000001ff00 */
[----:B------:R-:W2:Y:S05]  /*09d0*/  @!P1 LDG.E R25, desc[UR8][R2.64] ;  /* 0x0000000802199981 */ /* 0x000eaa000c1e1900 */
[----:B------:R-:W3:Y:S01]  /*09e0*/  @!P0 LDG.E R22, desc[UR8][R4.64] ;  /* 0x0000000804168981 */ /* 0x000ee2000c1e1900 */
[----:B------:R-:W-:Y:S01]  /*09f0*/  ISETP.GE.U32.AND P0, PT, R20, 0x8, PT ;  /* 0x000000081400780c */ /* 0x000fe20003f06070 */
[----:B------:R-:W-:-:S02]  /*0a00*/  VIADD R13, R13, 0x1 ;  /* 0x000000010d0d7836 */ /* 0x000fc40000000000 */
[----:B--2---:R0:W-:Y:S04]  /*0a10*/  STS [R8], R25 ;  /* 0x0000001908007388 */ /* 0x0041e80000000800 */
[----:B---3--:R0:W-:Y:S01]  /*0a20*/  STS [R7], R22 ;  /* 0x0000001607007388 */ /* 0x0081e20000000800 */
[----:B------:R-:W-:Y:S06]  /*0a30*/  BAR.SYNC.DEFER_BLOCKING 0x0 ;  /* 0x0000000000007b1d */ /* 0x000fec0000010000 */
[----:B------:R-:W-:Y:S05]  /*0a40*/  @!P0 BRA `(.L_x_4) ;  /* 0x0000000000a08947 */ /* 0x000fea0003800000 */
[----:B------:R-:W-:Y:S01]  /*0a50*/  IMAD.MOV.U32 R2, RZ, RZ, R6 ;  /* 0x000000ffff027224 */ /* 0x000fe200078e0006 */
[----:B------:R-:W-:Y:S01]  /*0a60*/  MOV R3, R11 ;  /* 0x0000000b00037202 */ /* 0x000fe20000000f00 */
[----:B------:R-:W-:-:S07]  /*0a70*/  IMAD.MOV.U32 R5, RZ, RZ, R0 ;  /* 0x000000ffff057224 */ /* 0x000fce00078e0000 */
.L_x_5:
[----:B0-----:R-:W-:Y:S01]  /*0a80*/  LDS R25, [R2+-0x10] ;  /* 0xfffff00002197984 */ /* 0x001fe20000000800 */
[C---:B------:R-:W-:Y:S02]  /*0a90*/  IMAD R29, R20.reuse, 0x4, R5 ;  /* 0x00000004141d7824 */ /* 0x040fe400078e0205 */
[----:B------:R-:W-:Y:S01]  /*0aa0*/  VIADD R3, R3, 0x8 ;  /* 0x0000000803037836 */ /* 0x000fe20000000000 */
[----:B------:R0:W1:Y:S01]  /*0ab0*/  LDS R22, [R5] ;  /* 0x0000000005167984 */ /* 0x0000620000000800 */
[----:B------:R-:W-:-:S03]  /*0ac0*/  IMAD R24, R20, 0x4, R29 ;  /* 0x0000000414187824 */ /* 0x000fc600078e021d */
[----:B------:R-:W-:Y:S01]  /*0ad0*/  LDS R4, [R2+-0xc] ;  /* 0xfffff40002047984 */ /* 0x000fe20000000800 */
[----:B------:R-:W-:-:S03]  /*0ae0*/  ISETP.NE.AND P0, PT, R3, RZ, PT ;  /* 0x000000ff0300720c */ /* 0x000fc60003f05270 */
[----:B------:R-:W2:Y:S01]  /*0af0*/  LDS R23, [R29] ;  /* 0x000000001d177984 */ /* 0x000ea20000000800 */
[C---:B0-----:R-:W-:Y:S01]  /*0b00*/  LEA R5, R20.reuse, R5, 0x5 ;  /* 0x0000000514057211 */ /* 0x041fe200078e28ff */
[----:B-1----:R-:W-:Y:S01]  /*0b10*/  FFMA R27, R25, R22, R12 ;  /* 0x00000016191b7223 */ /* 0x002fe2000000000c */
[C---:B------:R-:W-:Y:S01]  /*0b20*/  LEA R22, R20.reuse, R24, 0x2 ;  /* 0x0000001814167211 */ /* 0x040fe200078e10ff */
[----:B------:R-:W-:Y:S04]  /*0b30*/  LDS R12, [R2+-0x8] ;  /* 0xfffff800020c7984 */ /* 0x000fe80000000800 */
[----:B------:R0:W1:Y:S01]  /*0b40*/  LDS R25, [R24] ;  /* 0x0000000018197984 */ /* 0x0000620000000800 */
[----:B------:R-:W-:Y:S02]  /*0b50*/  IMAD R26, R20, 0x4, R22 ;  /* 0x00000004141a7824 */ /* 0x000fe400078e0216 */
[----:B--2---:R-:W-:-:S02]  /*0b60*/  FFMA R27, R4, R23, R27 ;  /* 0x00000017041b7223 */ /* 0x004fc4000000001b */
[----:B------:R-:W-:Y:S01]  /*0b70*/  LDS R4, [R2+-0x4] ;  /* 0xfffffc0002047984 */ /* 0x000fe20000000800 */
[----:B------:R-:W-:-:S03]  /*0b80*/  IMAD R29, R20, 0x4, R26 ;  /* 0x00000004141d7824 */ /* 0x000fc600078e021a */
[----:B------:R2:W3:Y:S02]  /*0b90*/  LDS R23, [R22] ;  /* 0x0000000016177984 */ /* 0x0004e40000000800 */
[----:B0-----:R-:W-:-:S05]  /*0ba0*/  LEA R24, R20, R29, 0x2 ;  /* 0x0000001d14187211 */ /* 0x001fca00078e10ff */
[----:B--2---:R-:W-:Y:S02]  /*0bb0*/  IMAD R22, R20, 0x4, R24 ;  /* 0x0000000414167824 */ /* 0x004fe400078e0218 */
[----:B------:R-:W-:Y:S04]  /*0bc0*/  LDS R24, [R24] ;  /* 0x0000000018187984 */ /* 0x000fe80000000800 */
[----:B------:R-:W-:Y:S01]  /*0bd0*/  LDS R22, [R22] ;  /* 0x0000000016167984 */ /* 0x000fe20000000800 */
[----:B-1----:R-:W-:-:S03]  /*0be0*/  FFMA R27, R12, R25, R27 ;  /* 0x000000190c1b7223 */ /* 0x002fc6000000001b */
[----:B------:R-:W-:Y:S04]  /*0bf0*/  LDS R12, [R2] ;  /* 0x00000000020c7984 */ /* 0x000fe80000000800 */
[----:B------:R-:W0:Y:S01]  /*0c00*/  LDS R25, [R26] ;  /* 0x000000001a197984 */ /* 0x000e220000000800 */
[----:B---3--:R-:W-:-:S03]  /*0c10*/  FFMA R27, R4, R23, R27 ;  /* 0x00000017041b7223 */ /* 0x008fc6000000001b */
[----:B------:R-:W-:Y:S04]  /*0c20*/  LDS R4, [R29] ;  /* 0x000000001d047984 */ /* 0x000fe80000000800 */
[----:B------:R-:W1:Y:S01]  /*0c30*/  LDS R23, [R2+0x4] ;  /* 0x0000040002177984 */ /* 0x000e620000000800 */
[----:B0-----:R-:W-:-:S03]  /*0c40*/  FFMA R12, R12, R25, R27 ;  /* 0x000000190c0c7223 */ /* 0x001fc6000000001b */
[----:B------:R-:W0:Y:S04]  /*0c50*/  LDS R25, [R2+0x8] ;  /* 0x0000080002197984 */ /* 0x000e280000000800 */
[----:B------:R2:W3:Y:S01]  /*0c60*/  LDS R27, [R2+0xc] ;  /* 0x00000c00021b7984 */ /* 0x0004e20000000800 */
[----:B-1----:R-:W-:Y:S01]  /*0c70*/  FFMA R4, R23, R4, R12 ;  /* 0x0000000417047223 */ /* 0x002fe2000000000c */
[----:B--2---:R-:W-:-:S03]  /*0c80*/  VIADD R2, R2, 0x20 ;  /* 0x0000002002027836 */ /* 0x004fc60000000000 */
[----:B0-----:R-:W-:-:S04]  /*0c90*/  FFMA R4, R25, R24, R4 ;  /* 0x0000001819047223 */ /* 0x001fc80000000004 */
[----:B---3--:R-:W-:Y:S01]  /*0ca0*/  FFMA R12, R27, R22, R4 ;  /* 0x000000161b0c7223 */ /* 0x008fe20000000004 */
[----:B------:R-:W-:Y:S06]  /*0cb0*/  @P0 BRA `(.L_x_5) ;  /* 0xfffffffc00700947 */ /* 0x000fec000383ffff */
[----:B------:R-:W-:-:S07]  /*0cc0*/  IMAD.MOV.U32 R23, RZ, RZ, R14 ;  /* 0x000000ffff177224 */ /* 0x000fce00078e000e */
.L_x_4:
[----:B------:R-:W-:-:S13]  /*0cd0*/  ISETP.NE.AND P0, PT, R21, RZ, PT ;  /* 0x000000ff1500720c */ /* 0x000fda0003f05270 */
[----:B------:R-:W-:Y:S05]  /*0ce0*/  @!P0 BRA `(.L_x_6) ;  /* 0x0000000400048947 */ /* 0x000fea0003800000 */
[----:B------:R-:W-:-:S04]  /*0cf0*/  IADD3 R2, PT, PT, R21, -0x1, RZ ;  /* 0xffffffff15027810 */ /* 0x000fc80007ffe0ff */
[----:B------:R-:W-:Y:S01]  /*0d00*/  ISETP.GE.U32.AND P0, PT, R2, 0x3, PT ;  /* 0x000000030200780c */ /* 0x000fe20003f06070 */
[----:B------:R-:W-:-:S12]  /*0d10*/  IMAD R2, R20, R17, RZ ;  /* 0x0000001114027224 */ /* 0x000fd800078e02ff */
[----:B------:R-:W-:Y:S05]  /*0d20*/  @!P0 BRA `(.L_x_7) ;  /* 0x0000000000648947 */ /* 0x000fea0003800000 */
[----:B------:R-:W1:Y:S01]  /*0d30*/  S2UR UR5, SR_CgaCtaId ;  /* 0x00000000000579c3 */ /* 0x000e620000008800 */
[----:B------:R-:W-:Y:S01]  /*0d40*/  UMOV UR4, 0x400 ;  /* 0x0000040000047882 */ /* 0x000fe20000000000 */
[----:B------:R-:W-:Y:S01]  /*0d50*/  IMAD.IADD R3, R2, 0x1, R23 ;  /* 0x0000000102037824 */ /* 0x000fe200078e0217 */
[----:B------:R-:W-:Y:S01]  /*0d60*/  UIADD3 UR6, UPT, UPT, UR4, 0x1000, URZ ;  /* 0x0000100004067890 */ /* 0x000fe2000fffe0ff */
[C---:B------:R-:W-:Y:S02]  /*0d70*/  IMAD R4, R23.reuse, R20, R16 ;  /* 0x0000001417047224 */ /* 0x040fe400078e0210 */
[----:B------:R-:W-:Y:S01]  /*0d80*/  VIADD R23, R23, 0x4 ;  /* 0x0000000417177836 */ /* 0x000fe20000000000 */
[----:B-1----:R-:W-:Y:S02]  /*0d90*/  ULEA UR4, UR5, UR4, 0x18 ;  /* 0x0000000405047291 */ /* 0x002fe4000f8ec0ff */
[----:B------:R-:W-:-:S04]  /*0da0*/  ULEA UR6, UR5, UR6, 0x18 ;  /* 0x0000000605067291 */ /* 0x000fc8000f8ec0ff */
[----:B------:R-:W-:Y:S02]  /*0db0*/  LEA R3, R3, UR4, 0x2 ;  /* 0x0000000403037c11 */ /* 0x000fe4000f8e10ff */
[----:B0-----:R-:W-:-:S03]  /*0dc0*/  LEA R25, R4, UR6, 0x2 ;  /* 0x0000000604197c11 */ /* 0x001fc6000f8e10ff */
[----:B------:R-:W-:Y:S02]  /*0dd0*/  LDS R5, [R3] ;  /* 0x0000000003057984 */ /* 0x000fe40000000800 */
[C---:B------:R-:W-:Y:S02]  /*0de0*/  IMAD R27, R20.reuse, 0x4, R25 ;  /* 0x00000004141b7824 */ /* 0x040fe400078e0219 */
[----:B------:R-:W0:Y:S03]  /*0df0*/  LDS R4, [R25] ;  /* 0x0000000019047984 */ /* 0x000e260000000800 */
[C---:B------:R-:W-:Y:S01]  /*0e00*/  LEA R22, R20.reuse, R27, 0x2 ;  /* 0x0000001b14167211 */ /* 0x040fe200078e10ff */
[----:B------:R-:W-:Y:S04]  /*0e10*/  LDS R29, [R3+0x8] ;  /* 0x00000800031d7984 */ /* 0x000fe80000000800 */
[----:B------:R-:W-:Y:S01]  /*0e20*/  LDS R27, [R27] ;  /* 0x000000001b1b7984 */ /* 0x000fe20000000800 */
[----:B------:R-:W-:-:S03]  /*0e30*/  IMAD R26, R20, 0x4, R22 ;  /* 0x00000004141a7824 */ /* 0x000fc600078e0216 */
[----:B------:R-:W-:Y:S04]  /*0e40*/  LDS R24, [R3+0xc] ;  /* 0x00000c0003187984 */ /* 0x000fe80000000800 */
[----:B------:R-:W-:Y:S01]  /*0e50*/  LDS R26, [R26] ;  /* 0x000000001a1a7984 */ /* 0x000fe20000000800 */
[----:B0-----:R-:W-:-:S03]  /*0e60*/  FFMA R4, R5, R4, R12 ;  /* 0x0000000405047223 */ /* 0x001fc6000000000c */
[----:B------:R-:W0:Y:S04]  /*0e70*/  LDS R5, [R3+0x4] ;  /* 0x0000040003057984 */ /* 0x000e280000000800 */
[----:B------:R-:W1:Y:S01]  /*0e80*/  LDS R12, [R22] ;  /* 0x00000000160c7984 */ /* 0x000e620000000800 */
[----:B0-----:R-:W-:-:S04]  /*0e90*/  FFMA R4, R5, R27, R4 ;  /* 0x0000001b05047223 */ /* 0x001fc80000000004 */
[----:B-1----:R-:W-:-:S04]  /*0ea0*/  FFMA R12, R29, R12, R4 ;  /* 0x0000000c1d0c7223 */ /* 0x002fc80000000004 */
[----:B------:R-:W-:-:S07]  /*0eb0*/  FFMA R12, R24, R26, R12 ;  /* 0x0000001a180c7223 */ /* 0x000fce000000000c */
.L_x_7:
[----:B------:R-:W-:-:S13]  /*0ec0*/  LOP3.LUT P0, R3, R20, 0x3, RZ, 0xc0, !PT ;  /* 0x0000000314037812 */ /* 0x000fda000780c0ff */
[----:B------:R-:W-:Y:S05]  /*0ed0*/  @!P0 BRA `(.L_x_6) ;  /* 0x0000000000888947 */ /* 0x000fea0003800000 */
[----:B------:R-:W-:Y:S02]  /*0ee0*/  ISETP.NE.AND P0, PT, R3, 0x1, PT ;  /* 0x000000010300780c */ /* 0x000fe40003f05270 */
[----:B------:R-:W-:-:S04]  /*0ef0*/  LOP3.LUT R4, R20, 0x1, RZ, 0xc0, !PT ;  /* 0x0000000114047812 */ /* 0x000fc800078ec0ff */
[----:B------:R-:W-:-:S07]  /*0f00*/  ISETP.NE.U32.AND P1, PT, R4, 0x1, PT ;  /* 0x000000010400780c */ /* 0x000fce0003f25070 */
[----:B------:R-:W-:Y:S06]  /*0f10*/  @!P0 BRA `(.L_x_8) ;  /* 0x0000000000448947 */ /* 0x000fec0003800000 */
[----:B------:R-:W1:Y:S01]  /*0f20*/  S2UR UR5, SR_CgaCtaId ;  /* 0x00000000000579c3 */ /* 0x000e620000008800 */
[----:B------:R-:W-:Y:S01]  /*0f30*/  UMOV UR4, 0x400 ;  /* 0x0000040000047882 */ /* 0x000fe20000000000 */
[C---:B------:R-:W-:Y:S01]  /*0f40*/  IMAD R4, R23.reuse, R20, R16 ;  /* 0x0000001417047224 */ /* 0x040fe200078e0210 */
[----:B------:R-:W-:Y:S01]  /*0f50*/  UIADD3 UR6, UPT, UPT, UR4, 0x1000, URZ ;  /* 0x0000100004067890 */ /* 0x000fe2000fffe0ff */
[----:B------:R-:W-:Y:S01]  /*0f60*/  IADD3 R3, PT, PT, R2, R23, RZ ;  /* 0x0000001702037210 */ /* 0x000fe20007ffe0ff */
[----:B------:R-:W-:Y:S02]  /*0f70*/  VIADD R23, R23, 0x2 ;  /* 0x0000000217177836 */ /* 0x000fe40000000000 */
[----:B-1----:R-:W-:Y:S02]  /*0f80*/  ULEA UR6, UR5, UR6, 0x18 ;  /* 0x0000000605067291 */ /* 0x002fe4000f8ec0ff */
[----:B------:R-:W-:-:S04]  /*0f90*/  ULEA UR4, UR5, UR4, 0x18 ;  /* 0x0000000405047291 */ /* 0x000fc8000f8ec0ff */
[----:B0-----:R-:W-:Y:S02]  /*0fa0*/  LEA R25, R4, UR6, 0x2 ;  /* 0x0000000604197c11 */ /* 0x001fe4000f8e10ff */
[----:B------:R-:W-:-:S03]  /*0fb0*/  LEA R3, R3, UR4, 0x2 ;  /* 0x0000000403037c11 */ /* 0x000fc6000f8e10ff */
[----:B------:R-:W-:Y:S02]  /*0fc0*/  IMAD R22, R20, 0x4, R25 ;  /* 0x0000000414167824 */ /* 0x000fe400078e0219 */
[----:B------:R-:W-:Y:S04]  /*0fd0*/  LDS R5, [R3] ;  /* 0x0000000003057984 */ /* 0x000fe80000000800 */
[----:B------:R-:W0:Y:S04]  /*0fe0*/  LDS R25, [R25] ;  /* 0x0000000019197984 */ /* 0x000e280000000800 */
[----:B------:R-:W-:Y:S04]  /*0ff0*/  LDS R4, [R3+0x4] ;  /* 0x0000040003047984 */ /* 0x000fe80000000800 */
[----:B------:R-:W1:Y:S01]  /*1000*/  LDS R22, [R22] ;  /* 0x0000000016167984 */ /* 0x000e620000000800 */
[----:B0-----:R-:W-:-:S04]  /*1010*/  FFMA R5, R5, R25, R12 ;  /* 0x0000001905057223 */ /* 0x001fc8000000000c */
[----:B-1----:R-:W-:-:S07]  /*1020*/  FFMA R12, R4, R22, R5 ;  /* 0x00000016040c7223 */ /* 0x002fce0000000005 */
.L_x_8:
[----:B------:R-:W-:Y:S05]  /*1030*/  @P1 BRA `(.L_x_6) ;  /* 0x0000000000301947 */ /* 0x000fea0003800000 */
[----:B------:R-:W1:Y:S01]  /*1040*/  S2UR UR5, SR_CgaCtaId ;  /* 0x00000000000579c3 */ /* 0x000e620000008800 */
[----:B------:R-:W-:Y:S01]  /*1050*/  UMOV UR4, 0x400 ;  /* 0x0000040000047882 */ /* 0x000fe20000000000 */
[-C--:B------:R-:W-:Y:S01]  /*1060*/  IMAD R3, R20, R23.reuse, R16 ;  /* 0x0000001714037224 */ /* 0x080fe200078e0210 */
[----:B------:R-:W-:Y:S01]  /*1070*/  UIADD3 UR6, UPT, UPT, UR4, 0x1000, URZ ;  /* 0x0000100004067890 */ /* 0x000fe2000fffe0ff */
[----:B------:R-:W-:-:S03]  /*1080*/  IADD3 R2, PT, PT, R2, R23, RZ ;  /* 0x0000001702027210 */ /* 0x000fc60007ffe0ff */
[----:B-1----:R-:W-:Y:S02]  /*1090*/  ULEA UR6, UR5, UR6, 0x18 ;  /* 0x0000000605067291 */ /* 0x002fe4000f8ec0ff */
[----:B------:R-:W-:-:S04]  /*10a0*/  ULEA UR4, UR5, UR4, 0x18 ;  /* 0x0000000405047291 */ /* 0x000fc8000f8ec0ff */
[----:B------:R-:W-:Y:S02]  /*10b0*/  LEA R4, R3, UR6, 0x2 ;  /* 0x0000000603047c11 */ /* 0x000fe4000f8e10ff */
[----:B------:R-:W-:-:S04]  /*10c0*/  LEA R2, R2, UR4, 0x2 ;  /* 0x0000000402027c11 */ /* 0x000fc8000f8e10ff */
[----:B------:R-:W-:Y:S04]  /*10d0*/  LDS R4, [R4] ;  /* 0x0000000004047984 */ /* 0x000fe80000000800 */
[----:B------:R-:W1:Y:S02]  /*10e0*/  LDS R3, [R2] ;  /* 0x0000000002037984 */ /* 0x000e640000000800 */
[----:B-1----:R-:W-:-:S07]  /*10f0*/  FFMA R12, R3, R4, R12 ;  /* 0x00000004030c7223 */ /* 0x002fce000000000c */
.L_x_6:
[----:B------:R-:W-:Y:S06]  /*1100*/  BAR.SYNC.DEFER_BLOCKING 0x0 ;  /* 0x0000000000007b1d */ /* 0x000fec0000010000 */
[----:B------:R-:W-:Y:S05]  /*1110*/  BRA `(.L_x_9) ;  /* 0xfffffff000e07947 */ /* 0x000fea000383ffff */
.L_x_3:
[----:B------:R-:W-:-:S04]  /*1120*/  ISETP.GE.AND P0, PT, R16, R19, PT ;  /* 0x000000131000720c */ /* 0x000fc80003f06270 */
[----:B------:R-:W-:-:S13]  /*1130*/  ISETP.GE.OR P0, PT, R17, R18, P0 ;  /* 0x000000121100720c */ /* 0x000fda0000706670 */
[----:B------:R-:W-:Y:S05]  /*1140*/  @P0 EXIT ;  /* 0x000000000000094d */ /* 0x000fea0003800000 */
[----:B------:R-:W0:Y:S01]  /*1150*/  LDCU UR4, c[0x0][0x384] ;  /* 0x00007080ff0477ac */ /* 0x000e220008000800 */
[----:B------:R-:W1:Y:S01]  /*1160*/  LDCU.64 UR12, c[0x0][0x3a0] ;  /* 0x00007400ff0c77ac */ /* 0x000e620008000a00 */
[----:B0-----:R-:W-:-:S06]  /*1170*/  UIMAD UR4, UR7, UR4, UR10 ;  /* 0x00000004070472a4 */ /* 0x001fcc000f8e020a */
[----:B------:R-:W-:-:S05]  /*1180*/  IMAD R20, R20, UR4, RZ ;  /* 0x0000000414147c24 */ /* 0x000fca000f8e02ff */
[----:B------:R-:W-:-:S05]  /*1190*/  IADD3 R15, P0, PT, R20, R15, RZ ;  /* 0x0000000f140f7210 */ /* 0x000fca0007f1e0ff */
[----:B------:R-:W-:Y:S01]  /*11a0*/  IMAD.X R0, RZ, RZ, R9, P0 ;  /* 0x000000ffff007224 */ /* 0x000fe200000e0609 */
[----:B-1----:R-:W-:-:S04]  /*11b0*/  LEA R2, P0, R15, UR12, 0x2 ;  /* 0x0000000c0f027c11 */ /* 0x002fc8000f8010ff */
[----:B------:R-:W-:-:S05]  /*11c0*/  LEA.HI.X R3, R15, UR13, R0, 0x2, P0 ;  /* 0x0000000d0f037c11 */ /* 0x000fca00080f1400 */
[----:B------:R-:W-:Y:S01]  /*11d0*/  STG.E desc[UR8][R2.64], R12 ;  /* 0x0000000c02007986 */ /* 0x000fe2000c101908 */
[----:B------:R-:W-:Y:S05]  /*11e0*/  EXIT ;  /* 0x000000000000794d */ /* 0x000fea0003800000 */
.L_x_10:
[----:B------:R-:W-:-:S00]  /*11f0*/  BRA `(.L_x_10) ;  /* 0xfffffffc00fc7947 */ /* 0x000fc0000383ffff */
[----:B------:R-:W-:-:S00]  /*1200*/  NOP ;  /* 0x0000000000007918 */ /* 0x000fc00000000000 */
[----:B------:R-:W-:-:S00]  /*1210*/  NOP ;  /* 0x0000000000007918 */ /* 0x000fc00000000000 */
[----:B------:R-:W-:-:S00]  /*1220*/  NOP ;  /* 0x0000000000007918 */ /* 0x000fc00000000000 */
[----:B------:R-:W-:-:S00]  /*1230*/  NOP ;  /* 0x0000000000007918 */ /* 0x000fc00000000000 */
[----:B------:R-:W-:-:S00]  /*1240*/  NOP ;  /* 0x0000000000007918 */ /* 0x000fc00000000000 */
[----:B------:R-:W-:-:S00]  /*1250*/  NOP ;  /* 0x0000000000007918 */ /* 0x000fc00000000000 */
[----:B------:R-:W-:-:S00]  /*1260*/  NOP ;  /* 0x0000000000007918 */ /* 0x000fc00000000000 */
[----:B------:R-:W-:-:S00]  /*1270*/  NOP ;  /* 0x0000000000007918 */ /* 0x000fc00000000000 */
.L_x_11:


//--------------------- .nv.shared._Z10gemmKerneliiiPfS_S_ --------------------------
	.section	.nv.shared._Z10gemmKerneliiiPfS_S_,"aw",@nobits
	.sectionflags	@""
	.align	4
.nv.shared._Z10gemmKerneliiiPfS_S_:
	.zero		9216


//--------------------- .nv.shared.reserved.0     --------------------------
	.section	.nv.shared.reserved.0,"aw",@nobits
	.weak		__nv_reservedSMEM_offset_0_alias
	.size		__nv_reservedSMEM_offset_0_alias, 0, 64
	.other		__nv_reservedSMEM_offset_0_alias,@"STO_CUDA_RESERVED_SHARED STV_DEFAULT"
__nv_reservedSMEM_offset_0_alias:
	.zero		0
	.zero		64


//--------------------- .nv.global                --------------------------
	.section	.nv.global,"aw",@nobits
	.align	4
.nv.global:
	.type		errorflag,@object
	.size		errorflag,(.L_0 - errorflag)
errorflag:
	.zero		4
.L_0:


//--------------------- .nv.constant0._Z10gemmKerneliiiPfS_S_ --------------------------
	.section	.nv.constant0._Z10gemmKerneliiiPfS_S_,"a",@progbits
	.sectionflags	@""
	.align	4
.nv.constant0._Z10gemmKerneliiiPfS_S_:
	.zero		936


//--------------------- SYMBOLS --------------------------

	.type		.nv.reservedSmem.offset0,@object
	.size		.nv.reservedSmem.offset0,0x4
	.type		.nv.reservedSmem.cap,@object
	.size		.nv.reservedSmem.cap,0x4
